//
// Generated by NVIDIA NVVM Compiler
//
// Compiler Build ID: CL-36424714
// Cuda compilation tools, release 13.0, V13.0.88
// Based on NVVM 20.0.0
//

.version 9.0
.target sm_100
.address_size 64

	// .globl	_Z24calculate_GramMatrix_GPUPhS_mmm

.visible .entry _Z24calculate_GramMatrix_GPUPhS_mmm(
	.param .u64 .ptr .align 1 _Z24calculate_GramMatrix_GPUPhS_mmm_param_0,
	.param .u64 .ptr .align 1 _Z24calculate_GramMatrix_GPUPhS_mmm_param_1,
	.param .u64 _Z24calculate_GramMatrix_GPUPhS_mmm_param_2,
	.param .u64 _Z24calculate_GramMatrix_GPUPhS_mmm_param_3,
	.param .u64 _Z24calculate_GramMatrix_GPUPhS_mmm_param_4
)
{
	.reg .pred 	%p<13>;
	.reg .b16 	%rs<55>;
	.reg .b32 	%r<21>;
	.reg .b64 	%rd<69>;

	ld.param.u64 	%rd25, [_Z24calculate_GramMatrix_GPUPhS_mmm_param_0];
	ld.param.u64 	%rd22, [_Z24calculate_GramMatrix_GPUPhS_mmm_param_1];
	ld.param.u64 	%rd26, [_Z24calculate_GramMatrix_GPUPhS_mmm_param_2];
	ld.param.u64 	%rd23, [_Z24calculate_GramMatrix_GPUPhS_mmm_param_3];
	ld.param.u64 	%rd24, [_Z24calculate_GramMatrix_GPUPhS_mmm_param_4];
	cvta.to.global.u64 	%rd1, %rd25;
	mov.u32 	%r6, %ctaid.x;
	mov.u32 	%r7, %ntid.x;
	mov.u32 	%r8, %tid.x;
	mad.lo.s32 	%r9, %r6, %r7, %r8;
	cvt.s64.s32 	%rd2, %r9;
	setp.le.u64 	%p1, %rd26, %rd2;
	setp.eq.s64 	%p2, %rd23, 0;
	or.pred  	%p3, %p1, %p2;
	@%p3 bra 	$L__BB0_15;
	or.b64  	%rd27, %rd2, %rd24;
	and.b64  	%rd28, %rd27, -4294967296;
	setp.ne.s64 	%p4, %rd28, 0;
	@%p4 bra 	$L__BB0_3;
	cvt.u32.u64 	%r10, %rd24;
	cvt.u32.u64 	%r11, %rd2;
	div.u32 	%r12, %r11, %r10;
	mul.lo.s32 	%r13, %r12, %r10;
	sub.s32 	%r14, %r11, %r13;
	cvt.u64.u32 	%rd63, %r12;
	cvt.u64.u32 	%rd64, %r14;
	bra.uni 	$L__BB0_4;
$L__BB0_3:
	div.u64 	%rd63, %rd2, %rd24;
	mul.lo.s64 	%rd29, %rd63, %rd24;
	sub.s64 	%rd64, %rd2, %rd29;
$L__BB0_4:
	mul.lo.s64 	%rd9, %rd63, %rd23;
	mul.lo.s64 	%rd10, %rd64, %rd23;
	cvta.to.global.u64 	%rd31, %rd22;
	add.s64 	%rd11, %rd31, %rd2;
	ld.global.u8 	%rs52, [%rd11];
	add.s64 	%rd32, %rd23, -1;
	and.b64  	%rd12, %rd23, 7;
	setp.lt.u64 	%p5, %rd32, 7;
	mov.b32 	%r19, 0;
	mov.b64 	%rd66, 0;
	@%p5 bra 	$L__BB0_7;
	and.b64  	%rd34, %rd23, -8;
	neg.s64 	%rd13, %rd34;
	mov.b64 	%rd66, 0;
	mov.b32 	%r19, 0;
$L__BB0_6:
	.pragma "nounroll";
	add.s64 	%rd35, %rd9, %rd66;
	add.s64 	%rd36, %rd1, %rd35;
	ld.global.u8 	%rs9, [%rd36];
	add.s64 	%rd37, %rd10, %rd66;
	add.s64 	%rd38, %rd1, %rd37;
	ld.global.u8 	%rs10, [%rd38];
	mad.lo.s16 	%rs11, %rs10, %rs9, %rs52;
	st.global.u8 	[%rd11], %rs11;
	ld.global.u8 	%rs12, [%rd36+1];
	ld.global.u8 	%rs13, [%rd38+1];
	mad.lo.s16 	%rs14, %rs13, %rs12, %rs11;
	st.global.u8 	[%rd11], %rs14;
	ld.global.u8 	%rs15, [%rd36+2];
	ld.global.u8 	%rs16, [%rd38+2];
	mad.lo.s16 	%rs17, %rs16, %rs15, %rs14;
	st.global.u8 	[%rd11], %rs17;
	ld.global.u8 	%rs18, [%rd36+3];
	ld.global.u8 	%rs19, [%rd38+3];
	mad.lo.s16 	%rs20, %rs19, %rs18, %rs17;
	st.global.u8 	[%rd11], %rs20;
	ld.global.u8 	%rs21, [%rd36+4];
	ld.global.u8 	%rs22, [%rd38+4];
	mad.lo.s16 	%rs23, %rs22, %rs21, %rs20;
	st.global.u8 	[%rd11], %rs23;
	ld.global.u8 	%rs24, [%rd36+5];
	ld.global.u8 	%rs25, [%rd38+5];
	mad.lo.s16 	%rs26, %rs25, %rs24, %rs23;
	st.global.u8 	[%rd11], %rs26;
	ld.global.u8 	%rs27, [%rd36+6];
	ld.global.u8 	%rs28, [%rd38+6];
	mad.lo.s16 	%rs29, %rs28, %rs27, %rs26;
	st.global.u8 	[%rd11], %rs29;
	ld.global.u8 	%rs30, [%rd36+7];
	ld.global.u8 	%rs31, [%rd38+7];
	mad.lo.s16 	%rs52, %rs31, %rs30, %rs29;
	st.global.u8 	[%rd11], %rs52;
	add.s32 	%r19, %r19, 8;
	add.s64 	%rd66, %rd66, 8;
	add.s64 	%rd39, %rd13, %rd66;
	setp.ne.s64 	%p6, %rd39, 0;
	@%p6 bra 	$L__BB0_6;
$L__BB0_7:
	setp.eq.s64 	%p7, %rd12, 0;
	@%p7 bra 	$L__BB0_15;
	and.b64  	%rd17, %rd23, 3;
	setp.lt.u64 	%p8, %rd12, 4;
	@%p8 bra 	$L__BB0_10;
	add.s64 	%rd40, %rd9, %rd66;
	add.s64 	%rd41, %rd1, %rd40;
	ld.global.u8 	%rs32, [%rd41];
	add.s64 	%rd42, %rd10, %rd66;
	add.s64 	%rd43, %rd1, %rd42;
	ld.global.u8 	%rs33, [%rd43];
	mad.lo.s16 	%rs34, %rs33, %rs32, %rs52;
	st.global.u8 	[%rd11], %rs34;
	cvt.u64.u32 	%rd44, %r19;
	add.s64 	%rd45, %rd9, %rd44;
	add.s64 	%rd46, %rd1, %rd45;
	ld.global.u8 	%rs35, [%rd46+1];
	add.s64 	%rd47, %rd10, %rd44;
	add.s64 	%rd48, %rd1, %rd47;
	ld.global.u8 	%rs36, [%rd48+1];
	mad.lo.s16 	%rs37, %rs36, %rs35, %rs34;
	st.global.u8 	[%rd11], %rs37;
	ld.global.u8 	%rs38, [%rd46+2];
	ld.global.u8 	%rs39, [%rd48+2];
	mad.lo.s16 	%rs40, %rs39, %rs38, %rs37;
	st.global.u8 	[%rd11], %rs40;
	ld.global.u8 	%rs41, [%rd46+3];
	ld.global.u8 	%rs42, [%rd48+3];
	mad.lo.s16 	%rs52, %rs42, %rs41, %rs40;
	st.global.u8 	[%rd11], %rs52;
	add.s32 	%r19, %r19, 4;
	cvt.u64.u32 	%rd66, %r19;
$L__BB0_10:
	setp.eq.s64 	%p9, %rd17, 0;
	@%p9 bra 	$L__BB0_15;
	setp.eq.s64 	%p10, %rd17, 1;
	@%p10 bra 	$L__BB0_13;
	add.s64 	%rd49, %rd9, %rd66;
	add.s64 	%rd50, %rd1, %rd49;
	ld.global.u8 	%rs43, [%rd50];
	add.s64 	%rd51, %rd10, %rd66;
	add.s64 	%rd52, %rd1, %rd51;
	ld.global.u8 	%rs44, [%rd52];
	mad.lo.s16 	%rs45, %rs44, %rs43, %rs52;
	st.global.u8 	[%rd11], %rs45;
	cvt.u64.u32 	%rd53, %r19;
	add.s64 	%rd54, %rd9, %rd53;
	add.s64 	%rd55, %rd1, %rd54;
	ld.global.u8 	%rs46, [%rd55+1];
	add.s64 	%rd56, %rd10, %rd53;
	add.s64 	%rd57, %rd1, %rd56;
	ld.global.u8 	%rs47, [%rd57+1];
	mad.lo.s16 	%rs52, %rs47, %rs46, %rs45;
	st.global.u8 	[%rd11], %rs52;
	add.s32 	%r17, %r19, 2;
	cvt.u64.u32 	%rd66, %r17;
$L__BB0_13:
	and.b64  	%rd58, %rd23, 1;
	setp.eq.b64 	%p11, %rd58, 1;
	not.pred 	%p12, %p11;
	@%p12 bra 	$L__BB0_15;
	add.s64 	%rd59, %rd9, %rd66;
	add.s64 	%rd60, %rd1, %rd59;
	ld.global.u8 	%rs48, [%rd60];
	add.s64 	%rd61, %rd10, %rd66;
	add.s64 	%rd62, %rd1, %rd61;
	ld.global.u8 	%rs49, [%rd62];
	mad.lo.s16 	%rs50, %rs49, %rs48, %rs52;
	st.global.u8 	[%rd11], %rs50;
$L__BB0_15:
	ret;

}


// ===== COMPILED SASS (sm_100) =====

	.target	sm_100

	.elftype	@"ET_EXEC"


//--------------------- .note.nv.tkinfo           --------------------------
	.section	.note.nv.tkinfo,"",@"SHT_NOTE"
	.sectionflags	@"SHF_NOTE_NV_TKINFO"
	.tkinfo
        /*0018*/ 	.word	0x00000002
        /*0030*/ 	.string	""
        /*0030*/ 	.string	"ptxas"
        /*0030*/ 	.string	"Cuda compilation tools, release 13.0, V13.0.88"
        /*0030*/ 	.string	"Build cuda_13.0.r13.0/compiler.36424714_0"
        /*0030*/ 	.string	"-arch sm_100 -m 64 "



//--------------------- .note.nv.cuinfo           --------------------------
	.section	.note.nv.cuinfo,"",@"SHT_NOTE"
	.sectionflags	@"SHF_NOTE_NV_CUINFO"
        /*0018*/ 	.short	0x0002
        /*001a*/ 	.short	0x0064
        /*001c*/ 	.short	0x0082
	.zero		2


//--------------------- .nv.info                  --------------------------
	.section	.nv.info,"",@"SHT_CUDA_INFO"
	.align	4


	//----- nvinfo : EIATTR_REGCOUNT
	.align		4
        /*0000*/ 	.byte	0x04, 0x2f
        /*0002*/ 	.short	(.L_1 - .L_0)
	.align		4
.L_0:
        /*0004*/ 	.word	index@(_Z24calculate_GramMatrix_GPUPhS_mmm)
        /*0008*/ 	.word	0x00000018


	//----- nvinfo : EIATTR_FRAME_SIZE
	.align		4
.L_1:
        /*000c*/ 	.byte	0x04, 0x11
        /*000e*/ 	.short	(.L_3 - .L_2)
	.align		4
.L_2:
        /*0010*/ 	.word	index@($__internal_0_$__cuda_sm20_div_u64)
        /*0014*/ 	.word	0x00000000


	//----- nvinfo : EIATTR_FRAME_SIZE
	.align		4
.L_3:
        /*0018*/ 	.byte	0x04, 0x11
        /*001a*/ 	.short	(.L_5 - .L_4)
	.align		4
.L_4:
        /*001c*/ 	.word	index@(_Z24calculate_GramMatrix_GPUPhS_mmm)
        /*0020*/ 	.word	0x00000000


	//----- nvinfo : EIATTR_MIN_STACK_SIZE
	.align		4
.L_5:
        /*0024*/ 	.byte	0x04, 0x12
        /*0026*/ 	.short	(.L_7 - .L_6)
	.align		4
.L_6:
        /*0028*/ 	.word	index@(_Z24calculate_GramMatrix_GPUPhS_mmm)
        /*002c*/ 	.word	0x00000000
.L_7:


//--------------------- .nv.compat                --------------------------
	.section	.nv.compat,"",@"SHT_CUDA_COMPAT_INFO"
	.align	4
        /*0000*/ 	.byte	0x02, 0x09, 0x00, 0x00, 0x02, 0x02, 0x01, 0x00, 0x02, 0x05, 0x05, 0x00, 0x03, 0x07, 0x01, 0x01
        /*0010*/ 	.byte	0x02, 0x03, 0x00, 0x00, 0x02, 0x06, 0x01, 0x00, 0x04, 0x0b, 0x08, 0x00, 0x09, 0x00, 0x00, 0x00
        /*0020*/ 	.byte	0x00, 0x00, 0x00, 0x00


//--------------------- .nv.info._Z24calculate_GramMatrix_GPUPhS_mmm --------------------------
	.section	.nv.info._Z24calculate_GramMatrix_GPUPhS_mmm,"",@"SHT_CUDA_INFO"
	.sectionflags	@""
	.align	4


	//----- nvinfo : EIATTR_CUDA_API_VERSION
	.align		4
        /*0000*/ 	.byte	0x04, 0x37
        /*0002*/ 	.short	(.L_9 - .L_8)
.L_8:
        /*0004*/ 	.word	0x00000082


	//----- nvinfo : EIATTR_KPARAM_INFO
	.align		4
.L_9:
        /*0008*/ 	.byte	0x04, 0x17
        /*000a*/ 	.short	(.L_11 - .L_10)
.L_10:
        /*000c*/ 	.word	0x00000000
        /*0010*/ 	.short	0x0004
        /*0012*/ 	.short	0x0020
        /*0014*/ 	.byte	0x00, 0xf0, 0x21, 0x00


	//----- nvinfo : EIATTR_KPARAM_INFO
	.align		4
.L_11:
        /*0018*/ 	.byte	0x04, 0x17
        /*001a*/ 	.short	(.L_13 - .L_12)
.L_12:
        /*001c*/ 	.word	0x00000000
        /*0020*/ 	.short	0x0003
        /*0022*/ 	.short	0x0018
        /*0024*/ 	.byte	0x00, 0xf0, 0x21, 0x00


	//----- nvinfo : EIATTR_KPARAM_INFO
	.align		4
.L_13:
        /*0028*/ 	.byte	0x04, 0x17
        /*002a*/ 	.short	(.L_15 - .L_14)
.L_14:
        /*002c*/ 	.word	0x00000000
        /*0030*/ 	.short	0x0002
        /*0032*/ 	.short	0x0010
        /*0034*/ 	.byte	0x00, 0xf0, 0x21, 0x00


	//----- nvinfo : EIATTR_KPARAM_INFO
	.align		4
.L_15:
        /*0038*/ 	.byte	0x04, 0x17
        /*003a*/ 	.short	(.L_17 - .L_16)
.L_16:
        /*003c*/ 	.word	0x00000000
        /*0040*/ 	.short	0x0001
        /*0042*/ 	.short	0x0008
        /*0044*/ 	.byte	0x00, 0xf5, 0x21, 0x00


	//----- nvinfo : EIATTR_KPARAM_INFO
	.align		4
.L_17:
        /*0048*/ 	.byte	0x04, 0x17
        /*004a*/ 	.short	(.L_19 - .L_18)
.L_18:
        /*004c*/ 	.word	0x00000000
        /*0050*/ 	.short	0x0000
        /*0052*/ 	.short	0x0000
        /*0054*/ 	.byte	0x00, 0xf5, 0x21, 0x00


	//----- nvinfo : EIATTR_SPARSE_MMA_MASK
	.align		4
.L_19:
        /*0058*/ 	.byte	0x03, 0x50
        /*005a*/ 	.short	0x0000


	//----- nvinfo : EIATTR_MAXREG_COUNT
	.align		4
        /*005c*/ 	.byte	0x03, 0x1b
        /*005e*/ 	.short	0x00ff


	//----- nvinfo : EIATTR_MERCURY_ISA_VERSION
	.align		4
        /*0060*/ 	.byte	0x03, 0x5f
        /*0062*/ 	.short	0x0101


	//----- nvinfo : EIATTR_VRC_CTA_INIT_COUNT
	.align		4
        /*0064*/ 	.byte	0x02, 0x4a
	.zero		1
	.zero		1


	//----- nvinfo : EIATTR_EXIT_INSTR_OFFSETS
	.align		4
        /*0068*/ 	.byte	0x04, 0x1c
        /*006a*/ 	.short	(.L_21 - .L_20)


	//   ....[0]....
.L_20:
        /*006c*/ 	.word	0x000000b0


	//   ....[1]....
        /*0070*/ 	.word	0x00000870


	//   ....[2]....
        /*0074*/ 	.word	0x00000b80


	//   ....[3]....
        /*0078*/ 	.word	0x00000de0


	//   ....[4]....
        /*007c*/ 	.word	0x00000ef0


	//----- nvinfo : EIATTR_CRS_STACK_SIZE
	.align		4
.L_21:
        /*0080*/ 	.byte	0x04, 0x1e
        /*0082*/ 	.short	(.L_23 - .L_22)
.L_22:
        /*0084*/ 	.word	0x00000000


	//----- nvinfo : EIATTR_CBANK_PARAM_SIZE
	.align		4
.L_23:
        /*0088*/ 	.byte	0x03, 0x19
        /*008a*/ 	.short	0x0028


	//----- nvinfo : EIATTR_PARAM_CBANK
	.align		4
        /*008c*/ 	.byte	0x04, 0x0a
        /*008e*/ 	.short	(.L_25 - .L_24)
	.align		4
.L_24:
        /*0090*/ 	.word	index@(.nv.constant0._Z24calculate_GramMatrix_GPUPhS_mmm)
        /*0094*/ 	.short	0x0380
        /*0096*/ 	.short	0x0028


	//----- nvinfo : EIATTR_SW_WAR
	.align		4
.L_25:
        /*0098*/ 	.byte	0x04, 0x36
        /*009a*/ 	.short	(.L_27 - .L_26)
.L_26:
        /*009c*/ 	.word	0x00000008
.L_27:


//--------------------- .nv.callgraph             --------------------------
	.section	.nv.callgraph,"",@"SHT_CUDA_CALLGRAPH"
	.align	4
	.sectionentsize	8
	.align		4
        /*0000*/ 	.word	0x00000000
	.align		4
        /*0004*/ 	.word	0xffffffff
	.align		4
        /*0008*/ 	.word	0x00000000
	.align		4
        /*000c*/ 	.word	0xfffffffe
	.align		4
        /*0010*/ 	.word	0x00000000
	.align		4
        /*0014*/ 	.word	0xfffffffd
	.align		4
        /*0018*/ 	.word	0x00000000
	.align		4
        /*001c*/ 	.word	0xfffffffc


//--------------------- .text._Z24calculate_GramMatrix_GPUPhS_mmm --------------------------
	.section	.text._Z24calculate_GramMatrix_GPUPhS_mmm,"ax",@progbits
	.align	128
        .global         _Z24calculate_GramMatrix_GPUPhS_mmm
        .type           _Z24calculate_GramMatrix_GPUPhS_mmm,@function
        .size           _Z24calculate_GramMatrix_GPUPhS_mmm,(.L_x_8 - _Z24calculate_GramMatrix_GPUPhS_mmm)
        .other          _Z24calculate_GramMatrix_GPUPhS_mmm,@"STO_CUDA_ENTRY STV_DEFAULT"
_Z24calculate_GramMatrix_GPUPhS_mmm:
.text._Z24calculate_GramMatrix_GPUPhS_mmm:
[----:B------:R-:W-:Y:S01]  /*0000*/  LDC R1, c[0x0][0x37c] ;  /* 0x0000df00ff017b82 */ /* 0x000fe20000000800 */
[----:B------:R-:W0:Y:S07]  /*0010*/  S2R R7, SR_TID.X ;  /* 0x0000000000077919 */ /* 0x000e2e0000002100 */
[----:B------:R-:W0:Y:S01]  /*0020*/  S2UR UR4, SR_CTAID.X ;  /* 0x00000000000479c3 */ /* 0x000e220000002500 */
[----:B------:R-:W1:Y:S07]  /*0030*/  LDCU.128 UR8, c[0x0][0x390] ;  /* 0x00007200ff0877ac */ /* 0x000e6e0008000c00 */
[----:B------:R-:W0:Y:S01]  /*0040*/  LDC R6, c[0x0][0x360] ;  /* 0x0000d800ff067b82 */ /* 0x000e220000000800 */
[----:B-1----:R-:W-:-:S04]  /*0050*/  ISETP.NE.U32.AND P0, PT, RZ, UR10, PT ;  /* 0x0000000aff007c0c */ /* 0x002fc8000bf05070 */
[----:B------:R-:W-:Y:S01]  /*0060*/  ISETP.NE.AND.EX P0, PT, RZ, UR11, PT, P0 ;  /* 0x0000000bff007c0c */ /* 0x000fe2000bf05300 */
[----:B0-----:R-:W-:-:S05]  /*0070*/  IMAD R6, R6, UR4, R7 ;  /* 0x0000000406067c24 */ /* 0x001fca000f8e0207 */
[----:B------:R-:W-:Y:S02]  /*0080*/  ISETP.GE.U32.AND P1, PT, R6, UR8, PT ;  /* 0x0000000806007c0c */ /* 0x000fe4000bf26070 */
[----:B------:R-:W-:-:S04]  /*0090*/  SHF.R.S32.HI R7, RZ, 0x1f, R6 ;  /* 0x0000001fff077819 */ /* 0x000fc80000011406 */
[----:B------:R-:W-:-:S13]  /*00a0*/  ISETP.GE.U32.OR.EX P0, PT, R7, UR9, !P0, P1 ;  /* 0x0000000907007c0c */ /* 0x000fda000c706510 */
[----:B------:R-:W-:Y:S05]  /*00b0*/  @P0 EXIT ;  /* 0x000000000000094d */ /* 0x000fea0003800000 */
[----:B------:R-:W0:Y:S01]  /*00c0*/  LDCU UR4, c[0x0][0x3a4] ;  /* 0x00007480ff0477ac */ /* 0x000e220008000800 */
[----:B------:R-:W-:Y:S01]  /*00d0*/  BSSY.RECONVERGENT B0, `(.L_x_0) ;  /* 0x0000029000007945 */ /* 0x000fe20003800200 */
[----:B------:R-:W1:Y:S01]  /*00e0*/  LDCU.64 UR8, c[0x0][0x358] ;  /* 0x00006b00ff0877ac */ /* 0x000e620008000a00 */
[----:B0-----:R-:W-:-:S04]  /*00f0*/  LOP3.LUT R0, R7, UR4, RZ, 0xfc, !PT ;  /* 0x0000000407007c12 */ /* 0x001fc8000f8efcff */
[----:B------:R-:W-:-:S13]  /*0100*/  ISETP.NE.U32.AND P0, PT, R0, RZ, PT ;  /* 0x000000ff0000720c */ /* 0x000fda0003f05070 */
[----:B-1----:R-:W-:Y:S05]  /*0110*/  @P0 BRA `(.L_x_1) ;  /* 0x0000000000600947 */ /* 0x002fea0003800000 */
[----:B------:R-:W0:Y:S01]  /*0120*/  LDCU UR4, c[0x0][0x3a0] ;  /* 0x00007400ff0477ac */ /* 0x000e220008000800 */
[----:B------:R-:W-:Y:S01]  /*0130*/  IMAD.MOV.U32 R11, RZ, RZ, RZ ;  /* 0x000000ffff0b7224 */ /* 0x000fe200078e00ff */
[----:B0-----:R-:W0:Y:S01]  /*0140*/  I2F.U32.RP R0, UR4 ;  /* 0x0000000400007d06 */ /* 0x001e220008209000 */
[----:B------:R-:W-:-:S07]  /*0150*/  ISETP.NE.U32.AND P2, PT, RZ, UR4, PT ;  /* 0x00000004ff007c0c */ /* 0x000fce000bf45070 */
[----:B0-----:R-:W0:Y:S02]  /*0160*/  MUFU.RCP R0, R0 ;  /* 0x0000000000007308 */ /* 0x001e240000001000 */
[----:B0-----:R-:W-:-:S06]  /*0170*/  VIADD R2, R0, 0xffffffe ;  /* 0x0ffffffe00027836 */ /* 0x001fcc0000000000 */
[----:B------:R0:W1:Y:S02]  /*0180*/  F2I.FTZ.U32.TRUNC.NTZ R3, R2 ;  /* 0x0000000200037305 */ /* 0x000064000021f000 */
[----:B0-----:R-:W-:Y:S02]  /*0190*/  IMAD.MOV.U32 R2, RZ, RZ, RZ ;  /* 0x000000ffff027224 */ /* 0x001fe400078e00ff */
[----:B-1----:R-:W-:-:S04]  /*01a0*/  IMAD.MOV R5, RZ, RZ, -R3 ;  /* 0x000000ffff057224 */ /* 0x002fc800078e0a03 */
[----:B------:R-:W-:-:S04]  /*01b0*/  IMAD R5, R5, UR4, RZ ;  /* 0x0000000405057c24 */ /* 0x000fc8000f8e02ff */
[----:B------:R-:W-:-:S06]  /*01c0*/  IMAD.HI.U32 R3, R3, R5, R2 ;  /* 0x0000000503037227 */ /* 0x000fcc00078e0002 */
[----:B------:R-:W-:-:S04]  /*01d0*/  IMAD.HI.U32 R2, R3, R6, RZ ;  /* 0x0000000603027227 */ /* 0x000fc800078e00ff */
[----:B------:R-:W-:-:S04]  /*01e0*/  IMAD.MOV R3, RZ, RZ, -R2 ;  /* 0x000000ffff037224 */ /* 0x000fc800078e0a02 */
[----:B------:R-:W-:-:S05]  /*01f0*/  IMAD R3, R3, UR4, R6 ;  /* 0x0000000403037c24 */ /* 0x000fca000f8e0206 */
[----:B------:R-:W-:-:S13]  /*0200*/  ISETP.GE.U32.AND P0, PT, R3, UR4, PT ;  /* 0x0000000403007c0c */ /* 0x000fda000bf06070 */
[----:B------:R-:W-:Y:S02]  /*0210*/  @P0 VIADD R3, R3, -UR4 ;  /* 0x8000000403030c36 */ /* 0x000fe40008000000 */
[----:B------:R-:W-:-:S03]  /*0220*/  @P0 VIADD R2, R2, 0x1 ;  /* 0x0000000102020836 */ /* 0x000fc60000000000 */
[----:B------:R-:W-:Y:S01]  /*0230*/  ISETP.GE.U32.AND P1, PT, R3, UR4, PT ;  /* 0x0000000403007c0c */ /* 0x000fe2000bf26070 */
[----:B------:R-:W-:-:S12]  /*0240*/  IMAD.MOV.U32 R3, RZ, RZ, RZ ;  /* 0x000000ffff037224 */ /* 0x000fd800078e00ff */
[----:B------:R-:W-:Y:S01]  /*0250*/  @P1 VIADD R2, R2, 0x1 ;  /* 0x0000000102021836 */ /* 0x000fe20000000000 */
[----:B------:R-:W-:-:S05]  /*0260*/  @!P2 LOP3.LUT R2, RZ, UR4, RZ, 0x33, !PT ;  /* 0x00000004ff02ac12 */ /* 0x000fca000f8e33ff */
[----:B------:R-:W-:-:S04]  /*0270*/  IMAD.MOV R9, RZ, RZ, -R2 ;  /* 0x000000ffff097224 */ /* 0x000fc800078e0a02 */
[----:B------:R-:W-:Y:S01]  /*0280*/  IMAD R9, R9, UR4, R6 ;  /* 0x0000000409097c24 */ /* 0x000fe2000f8e0206 */
[----:B------:R-:W-:Y:S06]  /*0290*/  BRA `(.L_x_2) ;  /* 0x0000000000307947 */ /* 0x000fec0003800000 */
.L_x_1:
[----:B------:R-:W-:-:S07]  /*02a0*/  MOV R0, 0x2c0 ;  /* 0x000002c000007802 */ /* 0x000fce0000000f00 */
[----:B------:R-:W-:Y:S05]  /*02b0*/  CALL.REL.NOINC `($__internal_0_$__cuda_sm20_div_u64) ;  /* 0x0000000c00107944 */ /* 0x000fea0003c00000 */
[----:B------:R-:W0:Y:S01]  /*02c0*/  LDCU.64 UR4, c[0x0][0x3a0] ;  /* 0x00007400ff0477ac */ /* 0x000e220008000a00 */
[----:B------:R-:W-:-:S05]  /*02d0*/  IADD3 R11, P0, PT, RZ, -R4, RZ ;  /* 0x80000004ff0b7210 */ /* 0x000fca0007f1e0ff */
[----:B------:R-:W-:-:S04]  /*02e0*/  IMAD.X R0, RZ, RZ, ~R5, P0 ;  /* 0x000000ffff007224 */ /* 0x000fc800000e0e05 */
[----:B0-----:R-:W-:Y:S02]  /*02f0*/  IMAD R0, R0, UR4, RZ ;  /* 0x0000000400007c24 */ /* 0x001fe4000f8e02ff */
[----:B------:R-:W-:-:S04]  /*0300*/  IMAD.WIDE.U32 R2, R11, UR4, R6 ;  /* 0x000000040b027c25 */ /* 0x000fc8000f8e0006 */
[----:B------:R-:W-:Y:S02]  /*0310*/  IMAD R11, R11, UR5, R0 ;  /* 0x000000050b0b7c24 */ /* 0x000fe4000f8e0200 */
[----:B------:R-:W-:Y:S02]  /*0320*/  IMAD.MOV.U32 R9, RZ, RZ, R2 ;  /* 0x000000ffff097224 */ /* 0x000fe400078e0002 */
[----:B------:R-:W-:Y:S02]  /*0330*/  IMAD.IADD R11, R3, 0x1, R11 ;  /* 0x00000001030b7824 */ /* 0x000fe400078e020b */
[----:B------:R-:W-:Y:S02]  /*0340*/  IMAD.MOV.U32 R2, RZ, RZ, R4 ;  /* 0x000000ffff027224 */ /* 0x000fe400078e0004 */
[----:B------:R-:W-:-:S07]  /*0350*/  IMAD.MOV.U32 R3, RZ, RZ, R5 ;  /* 0x000000ffff037224 */ /* 0x000fce00078e0005 */
.L_x_2:
[----:B------:R-:W-:Y:S05]  /*0360*/  BSYNC.RECONVERGENT B0 ;  /* 0x0000000000007941 */ /* 0x000fea0003800200 */
.L_x_0:
[----:B------:R-:W0:Y:S01]  /*0370*/  LDC.64 R4, c[0x0][0x398] ;  /* 0x0000e600ff047b82 */ /* 0x000e220000000a00 */
[----:B------:R-:W1:Y:S01]  /*0380*/  LDCU.64 UR4, c[0x0][0x388] ;  /* 0x00007100ff0477ac */ /* 0x000e620008000a00 */
[----:B------:R-:W-:Y:S01]  /*0390*/  UMOV UR6, URZ ;  /* 0x000000ff00067c82 */ /* 0x000fe20008000000 */
[----:B------:R-:W-:Y:S01]  /*03a0*/  UMOV UR7, URZ ;  /* 0x000000ff00077c82 */ /* 0x000fe20008000000 */
[----:B-1----:R-:W-:Y:S01]  /*03b0*/  IADD3 R6, P2, PT, R6, UR4, RZ ;  /* 0x0000000406067c10 */ /* 0x002fe2000ff5e0ff */
[----:B------:R-:W-:-:S03]  /*03c0*/  UMOV UR4, URZ ;  /* 0x000000ff00047c82 */ /* 0x000fc60008000000 */
[----:B------:R-:W-:Y:S02]  /*03d0*/  IADD3.X R7, PT, PT, R7, UR5, RZ, P2, !PT ;  /* 0x0000000507077c10 */ /* 0x000fe400097fe4ff */
[C---:B0-----:R-:W-:Y:S02]  /*03e0*/  IADD3 R0, P1, PT, R4.reuse, -0x1, RZ ;  /* 0xffffffff04007810 */ /* 0x041fe40007f3e0ff */
[----:B------:R-:W-:Y:S02]  /*03f0*/  LOP3.LUT R10, R4, 0x7, RZ, 0xc0, !PT ;  /* 0x00000007040a7812 */ /* 0x000fe400078ec0ff */
[----:B------:R-:W-:Y:S02]  /*0400*/  ISETP.GE.U32.AND P0, PT, R0, 0x7, PT ;  /* 0x000000070000780c */ /* 0x000fe40003f06070 */
[----:B------:R-:W-:Y:S02]  /*0410*/  IADD3.X R0, PT, PT, R5, -0x1, RZ, P1, !PT ;  /* 0xffffffff05007810 */ /* 0x000fe40000ffe4ff */
[----:B------:R-:W-:-:S02]  /*0420*/  ISETP.NE.U32.AND P1, PT, R10, RZ, PT ;  /* 0x000000ff0a00720c */ /* 0x000fc40003f25070 */
[----:B------:R-:W-:Y:S02]  /*0430*/  ISETP.GE.U32.AND.EX P0, PT, R0, RZ, PT, P0 ;  /* 0x000000ff0000720c */ /* 0x000fe40003f06100 */
[----:B------:R0:W5:Y:S01]  /*0440*/  LDG.E.U8 R0, desc[UR8][R6.64] ;  /* 0x0000000806007981 */ /* 0x000162000c1e1100 */
[----:B------:R-:W-:-:S10]  /*0450*/  ISETP.NE.AND.EX P1, PT, RZ, RZ, PT, P1 ;  /* 0x000000ffff00720c */ /* 0x000fd40003f25310 */
[----:B0-----:R-:W-:Y:S05]  /*0460*/  @!P0 BRA `(.L_x_3) ;  /* 0x0000000400008947 */ /* 0x001fea0003800000 */
[----:B------:R-:W-:Y:S01]  /*0470*/  LOP3.LUT R16, R4, 0xfffffff8, RZ, 0xc0, !PT ;  /* 0xfffffff804107812 */ /* 0x000fe200078ec0ff */
[----:B------:R-:W0:Y:S01]  /*0480*/  LDCU.64 UR10, c[0x0][0x380] ;  /* 0x00007000ff0a77ac */ /* 0x000e220008000a00 */
[----:B------:R-:W-:Y:S01]  /*0490*/  UMOV UR6, URZ ;  /* 0x000000ff00067c82 */ /* 0x000fe20008000000 */
[----:B------:R-:W-:Y:S01]  /*04a0*/  UMOV UR7, URZ ;  /* 0x000000ff00077c82 */ /* 0x000fe20008000000 */
[----:B------:R-:W-:-:S05]  /*04b0*/  UMOV UR4, URZ ;  /* 0x000000ff00047c82 */ /* 0x000fca0008000000 */
.L_x_4:
[-C--:B------:R-:W-:Y:S02]  /*04c0*/  IMAD R8, R3, R4.reuse, RZ ;  /* 0x0000000403087224 */ /* 0x080fe400078e02ff */
[-C--:B------:R-:W-:Y:S02]  /*04d0*/  IMAD R18, R11, R4.reuse, RZ ;  /* 0x000000040b127224 */ /* 0x080fe400078e02ff */
[----:B------:R-:W-:-:S04]  /*04e0*/  IMAD.WIDE.U32 R12, R2, R4, UR6 ;  /* 0x00000006020c7e25 */ /* 0x000fc8000f8e0004 */
[----:B------:R-:W-:Y:S01]  /*04f0*/  IMAD.WIDE.U32 R14, R9, R4, UR6 ;  /* 0x00000006090e7e25 */ /* 0x000fe2000f8e0004 */
[----:B0-----:R-:W-:-:S03]  /*0500*/  IADD3 R12, P0, PT, R12, UR10, RZ ;  /* 0x0000000a0c0c7c10 */ /* 0x001fc6000ff1e0ff */
[-C--:B------:R-:W-:Y:S01]  /*0510*/  IMAD R17, R2, R5.reuse, R8 ;  /* 0x0000000502117224 */ /* 0x080fe200078e0208 */
[----:B------:R-:W-:Y:S01]  /*0520*/  IADD3 R14, P2, PT, R14, UR10, RZ ;  /* 0x0000000a0e0e7c10 */ /* 0x000fe2000ff5e0ff */
[----:B------:R-:W-:-:S03]  /*0530*/  IMAD R19, R9, R5, R18 ;  /* 0x0000000509137224 */ /* 0x000fc600078e0212 */
[----:B------:R-:W-:Y:S02]  /*0540*/  IADD3.X R13, PT, PT, R13, UR11, R17, P0, !PT ;  /* 0x0000000b0d0d7c10 */ /* 0x000fe400087fe411 */
[----:B------:R-:W-:-:S03]  /*0550*/  IADD3.X R15, PT, PT, R15, UR11, R19, P2, !PT ;  /* 0x0000000b0f0f7c10 */ /* 0x000fc600097fe413 */
[----:B------:R-:W2:Y:S04]  /*0560*/  LDG.E.U8 R8, desc[UR8][R12.64] ;  /* 0x000000080c087981 */ /* 0x000ea8000c1e1100 */
[----:B------:R-:W2:Y:S01]  /*0570*/  LDG.E.U8 R17, desc[UR8][R14.64] ;  /* 0x000000080e117981 */ /* 0x000ea2000c1e1100 */
[----:B-----5:R-:W-:-:S05]  /*0580*/  PRMT R0, R0, 0x9910, RZ ;  /* 0x0000991000007816 */ /* 0x020fca00000000ff */
[----:B--2---:R-:W-:-:S05]  /*0590*/  IMAD R17, R8, R17, R0 ;  /* 0x0000001108117224 */ /* 0x004fca00078e0200 */
[----:B------:R0:W-:Y:S04]  /*05a0*/  STG.E.U8 desc[UR8][R6.64], R17 ;  /* 0x0000001106007986 */ /* 0x0001e8000c101108 */
[----:B------:R-:W2:Y:S04]  /*05b0*/  LDG.E.U8 R0, desc[UR8][R12.64+0x1] ;  /* 0x000001080c007981 */ /* 0x000ea8000c1e1100 */
[----:B------:R-:W2:Y:S01]  /*05c0*/  LDG.E.U8 R19, desc[UR8][R14.64+0x1] ;  /* 0x000001080e137981 */ /* 0x000ea2000c1e1100 */
[----:B------:R-:W-:-:S05]  /*05d0*/  PRMT R8, R17, 0x9910, RZ ;  /* 0x0000991011087816 */ /* 0x000fca00000000ff */
[----:B--2---:R-:W-:-:S05]  /*05e0*/  IMAD R19, R0, R19, R8 ;  /* 0x0000001300137224 */ /* 0x004fca00078e0208 */
[----:B------:R1:W-:Y:S04]  /*05f0*/  STG.E.U8 desc[UR8][R6.64], R19 ;  /* 0x0000001306007986 */ /* 0x0003e8000c101108 */
[----:B------:R-:W2:Y:S04]  /*0600*/  LDG.E.U8 R0, desc[UR8][R12.64+0x2] ;  /* 0x000002080c007981 */ /* 0x000ea8000c1e1100 */
[----:B------:R-:W2:Y:S01]  /*0610*/  LDG.E.U8 R21, desc[UR8][R14.64+0x2] ;  /* 0x000002080e157981 */ /* 0x000ea2000c1e1100 */
[----:B------:R-:W-:-:S05]  /*0620*/  PRMT R8, R19, 0x9910, RZ ;  /* 0x0000991013087816 */ /* 0x000fca00000000ff */
[----:B--2---:R-:W-:-:S05]  /*0630*/  IMAD R21, R0, R21, R8 ;  /* 0x0000001500157224 */ /* 0x004fca00078e0208 */
[----:B------:R2:W-:Y:S04]  /*0640*/  STG.E.U8 desc[UR8][R6.64], R21 ;  /* 0x0000001506007986 */ /* 0x0005e8000c101108 */
[----:B------:R-:W3:Y:S04]  /*0650*/  LDG.E.U8 R0, desc[UR8][R12.64+0x3] ;  /* 0x000003080c007981 */ /* 0x000ee8000c1e1100 */
[----:B0-----:R-:W3:Y:S01]  /*0660*/  LDG.E.U8 R17, desc[UR8][R14.64+0x3] ;  /* 0x000003080e117981 */ /* 0x001ee2000c1e1100 */
[----:B------:R-:W-:-:S05]  /*0670*/  PRMT R8, R21, 0x9910, RZ ;  /* 0x0000991015087816 */ /* 0x000fca00000000ff */
[----:B---3--:R-:W-:-:S05]  /*0680*/  IMAD R17, R0, R17, R8 ;  /* 0x0000001100117224 */ /* 0x008fca00078e0208 */
[----:B------:R0:W-:Y:S04]  /*0690*/  STG.E.U8 desc[UR8][R6.64], R17 ;  /* 0x0000001106007986 */ /* 0x0001e8000c101108 */
[----:B------:R-:W3:Y:S04]  /*06a0*/  LDG.E.U8 R0, desc[UR8][R12.64+0x4] ;  /* 0x000004080c007981 */ /* 0x000ee8000c1e1100 */
[----:B-1----:R-:W3:Y:S01]  /*06b0*/  LDG.E.U8 R19, desc[UR8][R14.64+0x4] ;  /* 0x000004080e137981 */ /* 0x002ee2000c1e1100 */
[----:B------:R-:W-:-:S05]  /*06c0*/  PRMT R8, R17, 0x9910, RZ ;  /* 0x0000991011087816 */ /* 0x000fca00000000ff */
[----:B---3--:R-:W-:-:S05]  /*06d0*/  IMAD R19, R0, R19, R8 ;  /* 0x0000001300137224 */ /* 0x008fca00078e0208 */
[----:B------:R1:W-:Y:S04]  /*06e0*/  STG.E.U8 desc[UR8][R6.64], R19 ;  /* 0x0000001306007986 */ /* 0x0003e8000c101108 */
[----:B------:R-:W3:Y:S04]  /*06f0*/  LDG.E.U8 R0, desc[UR8][R12.64+0x5] ;  /* 0x000005080c007981 */ /* 0x000ee8000c1e1100 */
[----:B--2---:R-:W3:Y:S01]  /*0700*/  LDG.E.U8 R21, desc[UR8][R14.64+0x5] ;  /* 0x000005080e157981 */ /* 0x004ee2000c1e1100 */
[----:B------:R-:W-:-:S05]  /*0710*/  PRMT R8, R19, 0x9910, RZ ;  /* 0x0000991013087816 */ /* 0x000fca00000000ff */
[----:B---3--:R-:W-:-:S05]  /*0720*/  IMAD R21, R0, R21, R8 ;  /* 0x0000001500157224 */ /* 0x008fca00078e0208 */
        /* <DEDUP_REMOVED lines=8> */
[----:B------:R-:W-:Y:S01]  /*07b0*/  PRMT R8, R17, 0x9910, RZ ;  /* 0x0000991011087816 */ /* 0x000fe200000000ff */
[----:B------:R-:W-:-:S02]  /*07c0*/  UIADD3 UR6, UP0, UPT, UR6, 0x8, URZ ;  /* 0x0000000806067890 */ /* 0x000fc4000ff1e0ff */
[----:B------:R-:W-:Y:S02]  /*07d0*/  UIADD3 UR4, UPT, UPT, UR4, 0x8, URZ ;  /* 0x0000000804047890 */ /* 0x000fe4000fffe0ff */
[----:B------:R-:W-:Y:S01]  /*07e0*/  UIADD3.X UR7, UPT, UPT, URZ, UR7, URZ, UP0, !UPT ;  /* 0x00000007ff077290 */ /* 0x000fe200087fe4ff */
[----:B---3--:R-:W-:Y:S01]  /*07f0*/  IMAD R19, R0, R19, R8 ;  /* 0x0000001300137224 */ /* 0x008fe200078e0208 */
[----:B------:R-:W-:-:S04]  /*0800*/  IADD3 R0, P2, PT, -R16, UR6, RZ ;  /* 0x0000000610007c10 */ /* 0x000fc8000ff5e1ff */
[----:B------:R2:W-:Y:S01]  /*0810*/  STG.E.U8 desc[UR8][R6.64], R19 ;  /* 0x0000001306007986 */ /* 0x0005e2000c101108 */
[----:B------:R-:W-:Y:S02]  /*0820*/  ISETP.NE.U32.AND P0, PT, R0, RZ, PT ;  /* 0x000000ff0000720c */ /* 0x000fe40003f05070 */
[----:B------:R-:W-:-:S04]  /*0830*/  IADD3.X R0, PT, PT, ~R5, UR7, RZ, P2, !PT ;  /* 0x0000000705007c10 */ /* 0x000fc800097fe5ff */
[----:B------:R-:W-:Y:S02]  /*0840*/  ISETP.NE.AND.EX P0, PT, R0, RZ, PT, P0 ;  /* 0x000000ff0000720c */ /* 0x000fe40003f05300 */
[----:B------:R-:W-:-:S11]  /*0850*/  PRMT R0, R19, 0x7610, R0 ;  /* 0x0000761013007816 */ /* 0x000fd60000000000 */
[----:B--2---:R-:W-:Y:S05]  /*0860*/  @P0 BRA `(.L_x_4) ;  /* 0xfffffffc00140947 */ /* 0x004fea000383ffff */
.L_x_3:
[----:B------:R-:W-:Y:S05]  /*0870*/  @!P1 EXIT ;  /* 0x000000000000994d */ /* 0x000fea0003800000 */
[----:B------:R-:W-:Y:S02]  /*0880*/  ISETP.GE.U32.AND P1, PT, R10, 0x4, PT ;  /* 0x000000040a00780c */ /* 0x000fe40003f26070 */
[----:B------:R-:W-:Y:S02]  /*0890*/  LOP3.LUT R20, R4, 0x3, RZ, 0xc0, !PT ;  /* 0x0000000304147812 */ /* 0x000fe400078ec0ff */
[----:B------:R-:W-:Y:S02]  /*08a0*/  ISETP.GE.U32.AND.EX P1, PT, RZ, RZ, PT, P1 ;  /* 0x000000ffff00720c */ /* 0x000fe40003f26110 */
[----:B------:R-:W-:-:S04]  /*08b0*/  ISETP.NE.U32.AND P0, PT, R20, RZ, PT ;  /* 0x000000ff1400720c */ /* 0x000fc80003f05070 */
[----:B------:R-:W-:-:S07]  /*08c0*/  ISETP.NE.AND.EX P0, PT, RZ, RZ, PT, P0 ;  /* 0x000000ffff00720c */ /* 0x000fce0003f05300 */
[----:B------:R-:W-:Y:S06]  /*08d0*/  @!P1 BRA `(.L_x_5) ;  /* 0x0000000000a89947 */ /* 0x000fec0003800000 */
[----:B------:R-:W0:Y:S01]  /*08e0*/  LDCU.64 UR10, c[0x0][0x380] ;  /* 0x00007000ff0a77ac */ /* 0x000e220008000a00 */
[-C--:B------:R-:W-:Y:S02]  /*08f0*/  IMAD R8, R11, R4.reuse, RZ ;  /* 0x000000040b087224 */ /* 0x080fe400078e02ff */
[----:B------:R-:W-:-:S04]  /*0900*/  IMAD.WIDE.U32 R14, R9, R4, UR6 ;  /* 0x00000006090e7e25 */ /* 0x000fc8000f8e0004 */
[-C--:B------:R-:W-:Y:S02]  /*0910*/  IMAD R10, R3, R4.reuse, RZ ;  /* 0x00000004030a7224 */ /* 0x080fe400078e02ff */
[----:B------:R-:W-:-:S04]  /*0920*/  IMAD.WIDE.U32 R12, R2, R4, UR6 ;  /* 0x00000006020c7e25 */ /* 0x000fc8000f8e0004 */
[-C--:B------:R-:W-:Y:S02]  /*0930*/  IMAD R8, R9, R5.reuse, R8 ;  /* 0x0000000509087224 */ /* 0x080fe400078e0208 */
[----:B------:R-:W-:Y:S01]  /*0940*/  IMAD R10, R2, R5, R10 ;  /* 0x00000005020a7224 */ /* 0x000fe200078e020a */
[----:B0-----:R-:W-:Y:S02]  /*0950*/  IADD3 R18, P2, PT, R14, UR10, RZ ;  /* 0x0000000a0e127c10 */ /* 0x001fe4000ff5e0ff */
[----:B------:R-:W-:Y:S02]  /*0960*/  IADD3 R16, P1, PT, R12, UR10, RZ ;  /* 0x0000000a0c107c10 */ /* 0x000fe4000ff3e0ff */
[----:B------:R-:W-:Y:S02]  /*0970*/  IADD3.X R19, PT, PT, R8, UR11, R15, P2, !PT ;  /* 0x0000000b08137c10 */ /* 0x000fe400097fe40f */
[----:B------:R-:W-:-:S04]  /*0980*/  IADD3.X R17, PT, PT, R10, UR11, R13, P1, !PT ;  /* 0x0000000b0a117c10 */ /* 0x000fc80008ffe40d */
[----:B------:R-:W2:Y:S04]  /*0990*/  LDG.E.U8 R19, desc[UR8][R18.64] ;  /* 0x0000000812137981 */ /* 0x000ea8000c1e1100 */
[----:B------:R-:W2:Y:S01]  /*09a0*/  LDG.E.U8 R16, desc[UR8][R16.64] ;  /* 0x0000000810107981 */ /* 0x000ea2000c1e1100 */
[----:B------:R-:W-:Y:S02]  /*09b0*/  UMOV UR5, URZ ;  /* 0x000000ff00057c82 */ /* 0x000fe40008000000 */
[----:B------:R-:W-:Y:S01]  /*09c0*/  IMAD.WIDE.U32 R12, R2, R4, UR4 ;  /* 0x00000004020c7e25 */ /* 0x000fe2000f8e0004 */
[----:B-----5:R-:W-:-:S03]  /*09d0*/  PRMT R0, R0, 0x9910, RZ ;  /* 0x0000991000007816 */ /* 0x020fc600000000ff */
[----:B------:R-:W-:Y:S01]  /*09e0*/  IMAD.WIDE.U32 R14, R9, R4, UR4 ;  /* 0x00000004090e7e25 */ /* 0x000fe2000f8e0004 */
[----:B------:R-:W-:Y:S02]  /*09f0*/  IADD3 R12, P1, PT, R12, UR10, RZ ;  /* 0x0000000a0c0c7c10 */ /* 0x000fe4000ff3e0ff */
[----:B------:R-:W-:Y:S02]  /*0a00*/  IADD3 R14, P2, PT, R14, UR10, RZ ;  /* 0x0000000a0e0e7c10 */ /* 0x000fe4000ff5e0ff */
[----:B------:R-:W-:Y:S02]  /*0a10*/  IADD3.X R13, PT, PT, R10, UR11, R13, P1, !PT ;  /* 0x0000000b0a0d7c10 */ /* 0x000fe40008ffe40d */
[----:B------:R-:W-:Y:S01]  /*0a20*/  IADD3.X R15, PT, PT, R8, UR11, R15, P2, !PT ;  /* 0x0000000b080f7c10 */ /* 0x000fe200097fe40f */
        /* <DEDUP_REMOVED lines=13> */
[----:B0-----:R-:W2:Y:S01]  /*0b00*/  LDG.E.U8 R17, desc[UR8][R14.64+0x3] ;  /* 0x000003080e117981 */ /* 0x001ea2000c1e1100 */
[----:B------:R-:W-:Y:S01]  /*0b10*/  PRMT R8, R21, 0x9910, RZ ;  /* 0x0000991015087816 */ /* 0x000fe200000000ff */
[----:B------:R-:W-:Y:S01]  /*0b20*/  UIADD3 UR4, UPT, UPT, UR4, 0x4, URZ ;  /* 0x0000000404047890 */ /* 0x000fe2000fffe0ff */
[----:B------:R-:W-:-:S06]  /*0b30*/  UMOV UR7, URZ ;  /* 0x000000ff00077c82 */ /* 0x000fcc0008000000 */
[----:B------:R-:W-:Y:S01]  /*0b40*/  UMOV UR6, UR4 ;  /* 0x0000000400067c82 */ /* 0x000fe20008000000 */
[----:B--2---:R-:W-:-:S05]  /*0b50*/  IMAD R17, R0, R17, R8 ;  /* 0x0000001100117224 */ /* 0x004fca00078e0208 */
[----:B------:R1:W-:Y:S01]  /*0b60*/  STG.E.U8 desc[UR8][R6.64], R17 ;  /* 0x0000001106007986 */ /* 0x0003e2000c101108 */
[----:B------:R-:W-:-:S07]  /*0b70*/  PRMT R0, R17, 0x7610, R0 ;  /* 0x0000761011007816 */ /* 0x000fce0000000000 */
.L_x_5:
[----:B------:R-:W-:Y:S05]  /*0b80*/  @!P0 EXIT ;  /* 0x000000000000894d */ /* 0x000fea0003800000 */
[----:B------:R-:W-:Y:S02]  /*0b90*/  ISETP.NE.U32.AND P1, PT, R20, 0x1, PT ;  /* 0x000000011400780c */ /* 0x000fe40003f25070 */
[----:B------:R-:W-:Y:S02]  /*0ba0*/  LOP3.LUT R8, R4, 0x1, RZ, 0xc0, !PT ;  /* 0x0000000104087812 */ /* 0x000fe400078ec0ff */
[----:B------:R-:W-:Y:S02]  /*0bb0*/  ISETP.NE.AND.EX P1, PT, RZ, RZ, PT, P1 ;  /* 0x000000ffff00720c */ /* 0x000fe40003f25310 */
[----:B------:R-:W-:-:S04]  /*0bc0*/  ISETP.NE.U32.AND P0, PT, R8, 0x1, PT ;  /* 0x000000010800780c */ /* 0x000fc80003f05070 */
[----:B------:R-:W-:-:S07]  /*0bd0*/  ISETP.NE.U32.AND.EX P0, PT, RZ, RZ, PT, P0 ;  /* 0x000000ffff00720c */ /* 0x000fce0003f05100 */
        /* <DEDUP_REMOVED lines=10> */
[----:B-1----:R-:W-:Y:S02]  /*0c80*/  IADD3.X R19, PT, PT, R10, UR11, R15, P2, !PT ;  /* 0x0000000b0a137c10 */ /* 0x002fe400097fe40f */
        /* <DEDUP_REMOVED lines=15> */
[----:B------:R-:W-:Y:S01]  /*0d80*/  PRMT R0, R17, 0x9910, RZ ;  /* 0x0000991011007816 */ /* 0x000fe200000000ff */
[----:B------:R-:W-:Y:S01]  /*0d90*/  UIADD3 UR6, UPT, UPT, UR4, 0x2, URZ ;  /* 0x0000000204067890 */ /* 0x000fe2000fffe0ff */
[----:B------:R-:W-:-:S03]  /*0da0*/  UMOV UR7, URZ ;  /* 0x000000ff00077c82 */ /* 0x000fc60008000000 */
[----:B--2---:R-:W-:-:S05]  /*0db0*/  IMAD R19, R12, R15, R0 ;  /* 0x0000000f0c137224 */ /* 0x004fca00078e0200 */
[----:B------:R0:W-:Y:S01]  /*0dc0*/  STG.E.U8 desc[UR8][R6.64], R19 ;  /* 0x0000001306007986 */ /* 0x0001e2000c101108 */
[----:B------:R-:W-:-:S07]  /*0dd0*/  PRMT R0, R19, 0x7610, R0 ;  /* 0x0000761013007816 */ /* 0x000fce0000000000 */
.L_x_6:
[----:B------:R-:W-:Y:S05]  /*0de0*/  @P0 EXIT ;  /* 0x000000000000094d */ /* 0x000fea0003800000 */
[----:B------:R-:W2:Y:S01]  /*0df0*/  LDCU.64 UR4, c[0x0][0x380] ;  /* 0x00007000ff0477ac */ /* 0x000ea20008000a00 */
[-C--:B------:R-:W-:Y:S02]  /*0e00*/  IMAD R3, R3, R4.reuse, RZ ;  /* 0x0000000403037224 */ /* 0x080fe400078e02ff */
[-C--:B------:R-:W-:Y:S02]  /*0e10*/  IMAD R8, R11, R4.reuse, RZ ;  /* 0x000000040b087224 */ /* 0x080fe400078e02ff */
[----:B------:R-:W-:-:S04]  /*0e20*/  IMAD.WIDE.U32 R12, R9, R4, UR6 ;  /* 0x00000006090c7e25 */ /* 0x000fc8000f8e0004 */
[----:B------:R-:W-:-:S04]  /*0e30*/  IMAD.WIDE.U32 R10, R2, R4, UR6 ;  /* 0x00000006020a7e25 */ /* 0x000fc8000f8e0004 */
[-C--:B------:R-:W-:Y:S02]  /*0e40*/  IMAD R3, R2, R5.reuse, R3 ;  /* 0x0000000502037224 */ /* 0x080fe400078e0203 */
[----:B------:R-:W-:Y:S01]  /*0e50*/  IMAD R5, R9, R5, R8 ;  /* 0x0000000509057224 */ /* 0x000fe200078e0208 */
[----:B--2---:R-:W-:Y:S02]  /*0e60*/  IADD3 R4, P1, PT, R12, UR4, RZ ;  /* 0x000000040c047c10 */ /* 0x004fe4000ff3e0ff */
[----:B------:R-:W-:Y:S02]  /*0e70*/  IADD3 R2, P0, PT, R10, UR4, RZ ;  /* 0x000000040a027c10 */ /* 0x000fe4000ff1e0ff */
[----:B------:R-:W-:Y:S02]  /*0e80*/  IADD3.X R5, PT, PT, R5, UR5, R13, P1, !PT ;  /* 0x0000000505057c10 */ /* 0x000fe40008ffe40d */
[----:B------:R-:W-:-:S04]  /*0e90*/  IADD3.X R3, PT, PT, R3, UR5, R11, P0, !PT ;  /* 0x0000000503037c10 */ /* 0x000fc800087fe40b */
[----:B------:R-:W2:Y:S04]  /*0ea0*/  LDG.E.U8 R5, desc[UR8][R4.64] ;  /* 0x0000000804057981 */ /* 0x000ea8000c1e1100 */
[----:B------:R-:W2:Y:S01]  /*0eb0*/  LDG.E.U8 R2, desc[UR8][R2.64] ;  /* 0x0000000802027981 */ /* 0x000ea2000c1e1100 */
[----:B-----5:R-:W-:-:S05]  /*0ec0*/  PRMT R0, R0, 0x9910, RZ ;  /* 0x0000991000007816 */ /* 0x020fca00000000ff */
[----:B--2---:R-:W-:-:S05]  /*0ed0*/  IMAD R9, R2, R5, R0 ;  /* 0x0000000502097224 */ /* 0x004fca00078e0200 */
[----:B------:R-:W-:Y:S01]  /*0ee0*/  STG.E.U8 desc[UR8][R6.64], R9 ;  /* 0x0000000906007986 */ /* 0x000fe2000c101108 */
[----:B------:R-:W-:Y:S05]  /*0ef0*/  EXIT ;  /* 0x000000000000794d */ /* 0x000fea0003800000 */
        .weak           $__internal_0_$__cuda_sm20_div_u64
        .type           $__internal_0_$__cuda_sm20_div_u64,@function
        .size           $__internal_0_$__cuda_sm20_div_u64,(.L_x_8 - $__internal_0_$__cuda_sm20_div_u64)
$__internal_0_$__cuda_sm20_div_u64:
[----:B------:R-:W0:Y:S01]  /*0f00*/  LDCU.64 UR4, c[0x0][0x3a0] ;  /* 0x00007400ff0477ac */ /* 0x000e220008000a00 */
[----:B------:R-:W1:Y:S01]  /*0f10*/  LDC.64 R2, c[0x0][0x3a0] ;  /* 0x0000e800ff027b82 */ /* 0x000e620000000a00 */
[----:B0-----:R-:W0:Y:S08]  /*0f20*/  I2F.U64.RP R10, UR4 ;  /* 0x00000004000a7d12 */ /* 0x001e300008309000 */
[----:B0-----:R-:W0:Y:S02]  /*0f30*/  MUFU.RCP R10, R10 ;  /* 0x0000000a000a7308 */ /* 0x001e240000001000 */
[----:B0-----:R-:W-:-:S06]  /*0f40*/  IADD3 R4, PT, PT, R10, 0x1ffffffe, RZ ;  /* 0x1ffffffe0a047810 */ /* 0x001fcc0007ffe0ff */
[----:B------:R-:W1:Y:S02]  /*0f50*/  F2I.U64.TRUNC R4, R4 ;  /* 0x0000000400047311 */ /* 0x000e64000020d800 */
[----:B-1----:R-:W-:-:S04]  /*0f60*/  IMAD.WIDE.U32 R8, R4, R2, RZ ;  /* 0x0000000204087225 */ /* 0x002fc800078e00ff */
[----:B------:R-:W-:Y:S01]  /*0f70*/  IMAD R9, R4, R3, R9 ;  /* 0x0000000304097224 */ /* 0x000fe200078e0209 */
[----:B------:R-:W-:-:S03]  /*0f80*/  IADD3 R11, P0, PT, RZ, -R8, RZ ;  /* 0x80000008ff0b7210 */ /* 0x000fc60007f1e0ff */
[----:B------:R-:W-:Y:S02]  /*0f90*/  IMAD R9, R5, R2, R9 ;  /* 0x0000000205097224 */ /* 0x000fe400078e0209 */
[----:B------:R-:W-:-:S04]  /*0fa0*/  IMAD.HI.U32 R8, R4, R11, RZ ;  /* 0x0000000b04087227 */ /* 0x000fc800078e00ff */
[----:B------:R-:W-:Y:S02]  /*0fb0*/  IMAD.X R13, RZ, RZ, ~R9, P0 ;  /* 0x000000ffff0d7224 */ /* 0x000fe400000e0e09 */
[----:B------:R-:W-:Y:S02]  /*0fc0*/  IMAD.MOV.U32 R9, RZ, RZ, R4 ;  /* 0x000000ffff097224 */ /* 0x000fe400078e0004 */
[-C--:B------:R-:W-:Y:S02]  /*0fd0*/  IMAD R15, R5, R13.reuse, RZ ;  /* 0x0000000d050f7224 */ /* 0x080fe400078e02ff */
[----:B------:R-:W-:-:S04]  /*0fe0*/  IMAD.WIDE.U32 R8, P0, R4, R13, R8 ;  /* 0x0000000d04087225 */ /* 0x000fc80007800008 */
[----:B------:R-:W-:-:S04]  /*0ff0*/  IMAD.HI.U32 R13, R5, R13, RZ ;  /* 0x0000000d050d7227 */ /* 0x000fc800078e00ff */
[----:B------:R-:W-:-:S05]  /*1000*/  IMAD.HI.U32 R8, P1, R5, R11, R8 ;  /* 0x0000000b05087227 */ /* 0x000fca0007820008 */
[----:B------:R-:W-:Y:S01]  /*1010*/  IADD3 R9, P2, PT, R15, R8, RZ ;  /* 0x000000080f097210 */ /* 0x000fe20007f5e0ff */
[----:B------:R-:W-:-:S04]  /*1020*/  IMAD.X R8, R13, 0x1, R5, P0 ;  /* 0x000000010d087824 */ /* 0x000fc800000e0605 */
[----:B------:R-:W-:Y:S01]  /*1030*/  IMAD.WIDE.U32 R4, R9, R2, RZ ;  /* 0x0000000209047225 */ /* 0x000fe200078e00ff */
[----:B------:R-:W-:-:S03]  /*1040*/  IADD3.X R11, PT, PT, RZ, RZ, R8, P2, P1 ;  /* 0x000000ffff0b7210 */ /* 0x000fc600017e2408 */
[----:B------:R-:W-:Y:S01]  /*1050*/  IMAD R5, R9, R3, R5 ;  /* 0x0000000309057224 */ /* 0x000fe200078e0205 */
[----:B------:R-:W-:-:S03]  /*1060*/  IADD3 R13, P0, PT, RZ, -R4, RZ ;  /* 0x80000004ff0d7210 */ /* 0x000fc60007f1e0ff */
[----:B------:R-:W-:Y:S02]  /*1070*/  IMAD R5, R11, R2, R5 ;  /* 0x000000020b057224 */ /* 0x000fe400078e0205 */
[----:B------:R-:W-:-:S04]  /*1080*/  IMAD.HI.U32 R8, R9, R13, RZ ;  /* 0x0000000d09087227 */ /* 0x000fc800078e00ff */
[----:B------:R-:W-:Y:S02]  /*1090*/  IMAD.X R4, RZ, RZ, ~R5, P0 ;  /* 0x000000ffff047224 */ /* 0x000fe400000e0e05 */
[----:B------:R-:W-:Y:S02]  /*10a0*/  IMAD.MOV.U32 R5, RZ, RZ, RZ ;  /* 0x000000ffff057224 */ /* 0x000fe400078e00ff */
[----:B------:R-:W-:-:S04]  /*10b0*/  IMAD.WIDE.U32 R8, P0, R9, R4, R8 ;  /* 0x0000000409087225 */ /* 0x000fc80007800008 */
[C---:B------:R-:W-:Y:S02]  /*10c0*/  IMAD R10, R11.reuse, R4, RZ ;  /* 0x000000040b0a7224 */ /* 0x040fe400078e02ff */
[----:B------:R-:W-:-:S04]  /*10d0*/  IMAD.HI.U32 R9, P1, R11, R13, R8 ;  /* 0x0000000d0b097227 */ /* 0x000fc80007820008 */
[----:B------:R-:W-:Y:S01]  /*10e0*/  IMAD.HI.U32 R4, R11, R4, RZ ;  /* 0x000000040b047227 */ /* 0x000fe200078e00ff */
[----:B------:R-:W-:-:S03]  /*10f0*/  IADD3 R9, P2, PT, R10, R9, RZ ;  /* 0x000000090a097210 */ /* 0x000fc60007f5e0ff */
[----:B------:R-:W-:Y:S02]  /*1100*/  IMAD.X R11, R4, 0x1, R11, P0 ;  /* 0x00000001040b7824 */ /* 0x000fe400000e060b */
[----:B------:R-:W-:-:S03]  /*1110*/  IMAD.HI.U32 R4, R9, R6, RZ ;  /* 0x0000000609047227 */ /* 0x000fc600078e00ff */
[----:B------:R-:W-:Y:S01]  /*1120*/  IADD3.X R11, PT, PT, RZ, RZ, R11, P2, P1 ;  /* 0x000000ffff0b7210 */ /* 0x000fe200017e240b */
[----:B------:R-:W-:-:S04]  /*1130*/  IMAD.WIDE.U32 R4, R9, R7, R4 ;  /* 0x0000000709047225 */ /* 0x000fc800078e0004 */
[C---:B------:R-:W-:Y:S02]  /*1140*/  IMAD R9, R11.reuse, R7, RZ ;  /* 0x000000070b097224 */ /* 0x040fe400078e02ff */
[----:B------:R-:W-:-:S04]  /*1150*/  IMAD.HI.U32 R4, P0, R11, R6, R4 ;  /* 0x000000060b047227 */ /* 0x000fc80007800004 */
[----:B------:R-:W-:Y:S01]  /*1160*/  IMAD.HI.U32 R8, R11, R7, RZ ;  /* 0x000000070b087227 */ /* 0x000fe200078e00ff */
[----:B------:R-:W-:-:S03]  /*1170*/  IADD3 R9, P1, PT, R9, R4, RZ ;  /* 0x0000000409097210 */ /* 0x000fc60007f3e0ff */
[----:B------:R-:W-:Y:S02]  /*1180*/  IMAD.X R8, RZ, RZ, R8, P0 ;  /* 0x000000ffff087224 */ /* 0x000fe400000e0608 */
[----:B------:R-:W-:-:S03]  /*1190*/  IMAD.WIDE.U32 R4, R9, R2, RZ ;  /* 0x0000000209047225 */ /* 0x000fc600078e00ff */
[----:B------:R-:W-:Y:S01]  /*11a0*/  IADD3.X R11, PT, PT, RZ, R8, RZ, P1, !PT ;  /* 0x00000008ff0b7210 */ /* 0x000fe20000ffe4ff */
[----:B------:R-:W-:Y:S01]  /*11b0*/  IMAD R5, R9, R3, R5 ;  /* 0x0000000309057224 */ /* 0x000fe200078e0205 */
[----:B------:R-:W-:-:S03]  /*11c0*/  IADD3 R13, P1, PT, -R4, R6, RZ ;  /* 0x00000006040d7210 */ /* 0x000fc60007f3e1ff */
[-C--:B------:R-:W-:Y:S01]  /*11d0*/  IMAD R5, R11, R2.reuse, R5 ;  /* 0x000000020b057224 */ /* 0x080fe200078e0205 */
[----:B------:R-:W-:-:S03]  /*11e0*/  ISETP.GE.U32.AND P0, PT, R13, R2, PT ;  /* 0x000000020d00720c */ /* 0x000fc60003f06070 */
[----:B------:R-:W-:Y:S01]  /*11f0*/  IMAD.X R12, R7, 0x1, ~R5, P1 ;  /* 0x00000001070c7824 */ /* 0x000fe200008e0e05 */
[----:B------:R-:W-:Y:S02]  /*1200*/  IADD3 R4, P1, PT, R9, 0x1, RZ ;  /* 0x0000000109047810 */ /* 0x000fe40007f3e0ff */
[----:B------:R-:W-:Y:S02]  /*1210*/  IADD3 R5, P2, PT, R13, -R2, RZ ;  /* 0x800000020d057210 */ /* 0x000fe40007f5e0ff */
[----:B------:R-:W-:Y:S01]  /*1220*/  ISETP.GE.U32.AND.EX P0, PT, R12, R3, PT, P0 ;  /* 0x000000030c00720c */ /* 0x000fe20003f06100 */
[----:B------:R-:W-:Y:S01]  /*1230*/  IMAD.X R8, RZ, RZ, R11, P1 ;  /* 0x000000ffff087224 */ /* 0x000fe200008e060b */
[----:B------:R-:W-:Y:S01]  /*1240*/  ISETP.NE.U32.AND P1, PT, R2, RZ, PT ;  /* 0x000000ff0200720c */ /* 0x000fe20003f25070 */
[----:B------:R-:W-:Y:S01]  /*1250*/  IMAD.X R10, R12, 0x1, ~R3, P2 ;  /* 0x000000010c0a7824 */ /* 0x000fe200010e0e03 */
[----:B------:R-:W-:Y:S02]  /*1260*/  SEL R9, R4, R9, P0 ;  /* 0x0000000904097207 */ /* 0x000fe40000000000 */
[----:B------:R-:W-:-:S02]  /*1270*/  SEL R5, R5, R13, P0 ;  /* 0x0000000d05057207 */ /* 0x000fc40000000000 */
[----:B------:R-:W-:Y:S02]  /*1280*/  SEL R8, R8, R11, P0 ;  /* 0x0000000b08087207 */ /* 0x000fe40000000000 */
[----:B------:R-:W-:Y:S02]  /*1290*/  IADD3 R4, P2, PT, R9, 0x1, RZ ;  /* 0x0000000109047810 */ /* 0x000fe40007f5e0ff */
[----:B------:R-:W-:Y:S02]  /*12a0*/  SEL R10, R10, R12, P0 ;  /* 0x0000000c0a0a7207 */ /* 0x000fe40000000000 */
[----:B------:R-:W-:Y:S01]  /*12b0*/  ISETP.GE.U32.AND P0, PT, R5, R2, PT ;  /* 0x000000020500720c */ /* 0x000fe20003f06070 */
[----:B------:R-:W-:Y:S01]  /*12c0*/  IMAD.X R5, RZ, RZ, R8, P2 ;  /* 0x000000ffff057224 */ /* 0x000fe200010e0608 */
[----:B------:R-:W-:Y:S01]  /*12d0*/  ISETP.NE.AND.EX P1, PT, R3, RZ, PT, P1 ;  /* 0x000000ff0300720c */ /* 0x000fe20003f25310 */
[----:B------:R-:W-:Y:S01]  /*12e0*/  IMAD.MOV.U32 R2, RZ, RZ, R0 ;  /* 0x000000ffff027224 */ /* 0x000fe200078e0000 */
[----:B------:R-:W-:Y:S01]  /*12f0*/  ISETP.GE.U32.AND.EX P0, PT, R10, R3, PT, P0 ;  /* 0x000000030a00720c */ /* 0x000fe20003f06100 */
[----:B------:R-:W-:-:S03]  /*1300*/  IMAD.MOV.U32 R3, RZ, RZ, 0x0 ;  /* 0x00000000ff037424 */ /* 0x000fc600078e00ff */
[----:B------:R-:W-:Y:S02]  /*1310*/  SEL R4, R4, R9, P0 ;  /* 0x0000000904047207 */ /* 0x000fe40000000000 */
[----:B------:R-:W-:Y:S02]  /*1320*/  SEL R5, R5, R8, P0 ;  /* 0x0000000805057207 */ /* 0x000fe40000000000 */
[----:B------:R-:W-:Y:S02]  /*1330*/  SEL R4, R4, 0xffffffff, P1 ;  /* 0xffffffff04047807 */ /* 0x000fe40000800000 */
[----:B------:R-:W-:Y:S01]  /*1340*/  SEL R5, R5, 0xffffffff, P1 ;  /* 0xffffffff05057807 */ /* 0x000fe20000800000 */
[----:B------:R-:W-:Y:S06]  /*1350*/  RET.REL.NODEC R2 `(_Z24calculate_GramMatrix_GPUPhS_mmm) ;  /* 0xffffffec02287950 */ /* 0x000fec0003c3ffff */
.L_x_7:
[----:B------:R-:W-:-:S00]  /*1360*/  BRA `(.L_x_7) ;  /* 0xfffffffc00fc7947 */ /* 0x000fc0000383ffff */
[----:B------:R-:W-:-:S00]  /*1370*/  NOP ;  /* 0x0000000000007918 */ /* 0x000fc00000000000 */
        /* <DEDUP_REMOVED lines=8> */
.L_x_8:


//--------------------- .nv.shared.reserved.0     --------------------------
	.section	.nv.shared.reserved.0,"aw",@nobits
	.weak		__nv_reservedSMEM_offset_0_alias
	.size		__nv_reservedSMEM_offset_0_alias, 0, 64
	.other		__nv_reservedSMEM_offset_0_alias,@"STO_CUDA_RESERVED_SHARED STV_DEFAULT"
__nv_reservedSMEM_offset_0_alias:
	.zero		0
	.zero		64


//--------------------- .nv.constant0._Z24calculate_GramMatrix_GPUPhS_mmm --------------------------
	.section	.nv.constant0._Z24calculate_GramMatrix_GPUPhS_mmm,"a",@progbits
	.sectionflags	@""
	.align	4
.nv.constant0._Z24calculate_GramMatrix_GPUPhS_mmm:
	.zero		936


//--------------------- SYMBOLS --------------------------

	.type		.nv.reservedSmem.offset0,@object
	.size		.nv.reservedSmem.offset0,0x4
